//
// Generated by NVIDIA NVVM Compiler
//
// Compiler Build ID: CL-36424714
// Cuda compilation tools, release 13.0, V13.0.88
// Based on NVVM 20.0.0
//

.version 9.0
.target sm_100
.address_size 64

	// .globl	_Z12matmul_tiledPfS_S_iii
.extern .func __assertfail
(
	.param .b64 __assertfail_param_0,
	.param .b64 __assertfail_param_1,
	.param .b32 __assertfail_param_2,
	.param .b64 __assertfail_param_3,
	.param .b64 __assertfail_param_4
)
;
.global .align 1 .b8 __unnamed_1[60] = {118, 111, 105, 100, 32, 109, 97, 116, 109, 117, 108, 95, 116, 105, 108, 101, 100, 40, 102, 108, 111, 97, 116, 32, 42, 44, 32, 102, 108, 111, 97, 116, 32, 42, 44, 32, 102, 108, 111, 97, 116, 32, 42, 44, 32, 105, 110, 116, 44, 32, 105, 110, 116, 44, 32, 105, 110, 116, 41};
// _ZZ12matmul_tiledPfS_S_iiiE4sh_A has been demoted
// _ZZ12matmul_tiledPfS_S_iiiE4sh_B has been demoted
.global .align 1 .b8 $str[25] = {84, 73, 76, 69, 95, 87, 73, 68, 84, 72, 32, 61, 61, 32, 98, 108, 111, 99, 107, 68, 105, 109, 46, 121};
.global .align 1 .b8 $str$1[27] = {47, 116, 109, 112, 47, 115, 97, 115, 115, 95, 99, 117, 95, 106, 104, 117, 95, 113, 113, 52, 122, 47, 107, 46, 99, 117};
.global .align 1 .b8 $str$2[25] = {84, 73, 76, 69, 95, 87, 73, 68, 84, 72, 32, 61, 61, 32, 98, 108, 111, 99, 107, 68, 105, 109, 46, 120};

.visible .entry _Z12matmul_tiledPfS_S_iii(
	.param .u64 .ptr .align 1 _Z12matmul_tiledPfS_S_iii_param_0,
	.param .u64 .ptr .align 1 _Z12matmul_tiledPfS_S_iii_param_1,
	.param .u64 .ptr .align 1 _Z12matmul_tiledPfS_S_iii_param_2,
	.param .u32 _Z12matmul_tiledPfS_S_iii_param_3,
	.param .u32 _Z12matmul_tiledPfS_S_iii_param_4,
	.param .u32 _Z12matmul_tiledPfS_S_iii_param_5
)
{
	.reg .pred 	%p<11>;
	.reg .b32 	%r<46>;
	.reg .b32 	%f<112>;
	.reg .b64 	%rd<25>;
	// demoted variable
	.shared .align 4 .b8 _ZZ12matmul_tiledPfS_S_iiiE4sh_A[4096];
	// demoted variable
	.shared .align 4 .b8 _ZZ12matmul_tiledPfS_S_iiiE4sh_B[4096];
	ld.param.u64 	%rd4, [_Z12matmul_tiledPfS_S_iii_param_0];
	ld.param.u64 	%rd5, [_Z12matmul_tiledPfS_S_iii_param_1];
	ld.param.u64 	%rd6, [_Z12matmul_tiledPfS_S_iii_param_2];
	ld.param.u32 	%r25, [_Z12matmul_tiledPfS_S_iii_param_3];
	ld.param.u32 	%r26, [_Z12matmul_tiledPfS_S_iii_param_4];
	ld.param.u32 	%r27, [_Z12matmul_tiledPfS_S_iii_param_5];
	mov.u32 	%r28, %ntid.y;
	setp.eq.s32 	%p1, %r28, 32;
	@%p1 bra 	$L__BB0_2;
	mov.u64 	%rd7, $str;
	cvta.global.u64 	%rd8, %rd7;
	mov.u64 	%rd9, $str$1;
	cvta.global.u64 	%rd10, %rd9;
	mov.u64 	%rd11, __unnamed_1;
	cvta.global.u64 	%rd12, %rd11;
	{ // callseq 0, 0
	.param .b64 param0;
	st.param.b64 	[param0], %rd8;
	.param .b64 param1;
	st.param.b64 	[param1], %rd10;
	.param .b32 param2;
	st.param.b32 	[param2], 10;
	.param .b64 param3;
	st.param.b64 	[param3], %rd12;
	.param .b64 param4;
	st.param.b64 	[param4], 1;
	call.uni 
	__assertfail, 
	(
	param0, 
	param1, 
	param2, 
	param3, 
	param4
	);
	} // callseq 0
$L__BB0_2:
	mov.u32 	%r29, %ntid.x;
	setp.eq.s32 	%p2, %r29, 32;
	@%p2 bra 	$L__BB0_4;
	mov.u64 	%rd13, $str$2;
	cvta.global.u64 	%rd14, %rd13;
	mov.u64 	%rd15, $str$1;
	cvta.global.u64 	%rd16, %rd15;
	mov.u64 	%rd17, __unnamed_1;
	cvta.global.u64 	%rd18, %rd17;
	{ // callseq 1, 0
	.param .b64 param0;
	st.param.b64 	[param0], %rd14;
	.param .b64 param1;
	st.param.b64 	[param1], %rd16;
	.param .b32 param2;
	st.param.b32 	[param2], 11;
	.param .b64 param3;
	st.param.b64 	[param3], %rd18;
	.param .b64 param4;
	st.param.b64 	[param4], 1;
	call.uni 
	__assertfail, 
	(
	param0, 
	param1, 
	param2, 
	param3, 
	param4
	);
	} // callseq 1
$L__BB0_4:
	mov.u32 	%r30, %ctaid.x;
	mov.u32 	%r31, %ctaid.y;
	mov.u32 	%r41, %tid.x;
	mov.u32 	%r43, %tid.y;
	shl.b32 	%r32, %r30, 5;
	add.s32 	%r3, %r32, %r43;
	shl.b32 	%r4, %r31, 5;
	add.s32 	%r5, %r4, %r41;
	cvt.rn.f32.s32 	%f6, %r27;
	mul.f32 	%f7, %f6, 0f3D000000;
	cvt.rpi.f32.f32 	%f8, %f7;
	cvt.rzi.s32.f32 	%r6, %f8;
	setp.lt.s32 	%p3, %r6, 1;
	@%p3 bra 	$L__BB0_12;
	shl.b32 	%r33, %r43, 7;
	mov.u32 	%r34, _ZZ12matmul_tiledPfS_S_iiiE4sh_A;
	add.s32 	%r7, %r34, %r33;
	shl.b32 	%r35, %r41, 2;
	add.s32 	%r8, %r7, %r35;
	mul.lo.s32 	%r36, %r27, %r3;
	mov.u32 	%r37, _ZZ12matmul_tiledPfS_S_iiiE4sh_B;
	add.s32 	%r10, %r37, %r35;
	add.s32 	%r9, %r10, %r33;
	add.s32 	%r38, %r36, %r5;
	cvta.to.global.u64 	%rd19, %rd6;
	mul.wide.s32 	%rd20, %r38, 4;
	add.s64 	%rd1, %rd19, %rd20;
	neg.s32 	%r45, %r6;
	mad.lo.s32 	%r39, %r43, %r27, %r41;
	add.s32 	%r44, %r39, %r4;
	shl.b32 	%r13, %r27, 5;
	add.s32 	%r42, %r41, %r36;
	cvta.to.global.u64 	%rd2, %rd4;
	cvta.to.global.u64 	%rd3, %rd5;
	mov.f32 	%f109, 0f00000000;
$L__BB0_6:
	setp.ge.s32 	%p4, %r3, %r26;
	setp.ge.s32 	%p5, %r41, %r27;
	mov.f32 	%f110, 0f00000000;
	or.pred  	%p6, %p4, %p5;
	@%p6 bra 	$L__BB0_8;
	mul.wide.s32 	%rd21, %r42, 4;
	add.s64 	%rd22, %rd2, %rd21;
	ld.global.f32 	%f110, [%rd22];
$L__BB0_8:
	setp.ge.s32 	%p7, %r5, %r25;
	st.shared.f32 	[%r8], %f110;
	setp.ge.s32 	%p8, %r43, %r27;
	or.pred  	%p9, %p7, %p8;
	@%p9 bra 	$L__BB0_10;
	mul.wide.s32 	%rd23, %r44, 4;
	add.s64 	%rd24, %rd3, %rd23;
	ld.global.f32 	%f106, [%rd24];
	st.shared.f32 	[%r9], %f106;
	bra.uni 	$L__BB0_11;
$L__BB0_10:
	mov.b32 	%r40, 0;
	st.shared.u32 	[%r9], %r40;
	bar.sync 	0;
	ld.shared.f32 	%f11, [%r7];
	ld.shared.f32 	%f12, [%r10];
	fma.rn.f32 	%f13, %f11, %f12, %f109;
	ld.shared.f32 	%f14, [%r7+4];
	ld.shared.f32 	%f15, [%r10+128];
	fma.rn.f32 	%f16, %f14, %f15, %f13;
	ld.shared.f32 	%f17, [%r7+8];
	ld.shared.f32 	%f18, [%r10+256];
	fma.rn.f32 	%f19, %f17, %f18, %f16;
	ld.shared.f32 	%f20, [%r7+12];
	ld.shared.f32 	%f21, [%r10+384];
	fma.rn.f32 	%f22, %f20, %f21, %f19;
	ld.shared.f32 	%f23, [%r7+16];
	ld.shared.f32 	%f24, [%r10+512];
	fma.rn.f32 	%f25, %f23, %f24, %f22;
	ld.shared.f32 	%f26, [%r7+20];
	ld.shared.f32 	%f27, [%r10+640];
	fma.rn.f32 	%f28, %f26, %f27, %f25;
	ld.shared.f32 	%f29, [%r7+24];
	ld.shared.f32 	%f30, [%r10+768];
	fma.rn.f32 	%f31, %f29, %f30, %f28;
	ld.shared.f32 	%f32, [%r7+28];
	ld.shared.f32 	%f33, [%r10+896];
	fma.rn.f32 	%f34, %f32, %f33, %f31;
	ld.shared.f32 	%f35, [%r7+32];
	ld.shared.f32 	%f36, [%r10+1024];
	fma.rn.f32 	%f37, %f35, %f36, %f34;
	ld.shared.f32 	%f38, [%r7+36];
	ld.shared.f32 	%f39, [%r10+1152];
	fma.rn.f32 	%f40, %f38, %f39, %f37;
	ld.shared.f32 	%f41, [%r7+40];
	ld.shared.f32 	%f42, [%r10+1280];
	fma.rn.f32 	%f43, %f41, %f42, %f40;
	ld.shared.f32 	%f44, [%r7+44];
	ld.shared.f32 	%f45, [%r10+1408];
	fma.rn.f32 	%f46, %f44, %f45, %f43;
	ld.shared.f32 	%f47, [%r7+48];
	ld.shared.f32 	%f48, [%r10+1536];
	fma.rn.f32 	%f49, %f47, %f48, %f46;
	ld.shared.f32 	%f50, [%r7+52];
	ld.shared.f32 	%f51, [%r10+1664];
	fma.rn.f32 	%f52, %f50, %f51, %f49;
	ld.shared.f32 	%f53, [%r7+56];
	ld.shared.f32 	%f54, [%r10+1792];
	fma.rn.f32 	%f55, %f53, %f54, %f52;
	ld.shared.f32 	%f56, [%r7+60];
	ld.shared.f32 	%f57, [%r10+1920];
	fma.rn.f32 	%f58, %f56, %f57, %f55;
	ld.shared.f32 	%f59, [%r7+64];
	ld.shared.f32 	%f60, [%r10+2048];
	fma.rn.f32 	%f61, %f59, %f60, %f58;
	ld.shared.f32 	%f62, [%r7+68];
	ld.shared.f32 	%f63, [%r10+2176];
	fma.rn.f32 	%f64, %f62, %f63, %f61;
	ld.shared.f32 	%f65, [%r7+72];
	ld.shared.f32 	%f66, [%r10+2304];
	fma.rn.f32 	%f67, %f65, %f66, %f64;
	ld.shared.f32 	%f68, [%r7+76];
	ld.shared.f32 	%f69, [%r10+2432];
	fma.rn.f32 	%f70, %f68, %f69, %f67;
	ld.shared.f32 	%f71, [%r7+80];
	ld.shared.f32 	%f72, [%r10+2560];
	fma.rn.f32 	%f73, %f71, %f72, %f70;
	ld.shared.f32 	%f74, [%r7+84];
	ld.shared.f32 	%f75, [%r10+2688];
	fma.rn.f32 	%f76, %f74, %f75, %f73;
	ld.shared.f32 	%f77, [%r7+88];
	ld.shared.f32 	%f78, [%r10+2816];
	fma.rn.f32 	%f79, %f77, %f78, %f76;
	ld.shared.f32 	%f80, [%r7+92];
	ld.shared.f32 	%f81, [%r10+2944];
	fma.rn.f32 	%f82, %f80, %f81, %f79;
	ld.shared.f32 	%f83, [%r7+96];
	ld.shared.f32 	%f84, [%r10+3072];
	fma.rn.f32 	%f85, %f83, %f84, %f82;
	ld.shared.f32 	%f86, [%r7+100];
	ld.shared.f32 	%f87, [%r10+3200];
	fma.rn.f32 	%f88, %f86, %f87, %f85;
	ld.shared.f32 	%f89, [%r7+104];
	ld.shared.f32 	%f90, [%r10+3328];
	fma.rn.f32 	%f91, %f89, %f90, %f88;
	ld.shared.f32 	%f92, [%r7+108];
	ld.shared.f32 	%f93, [%r10+3456];
	fma.rn.f32 	%f94, %f92, %f93, %f91;
	ld.shared.f32 	%f95, [%r7+112];
	ld.shared.f32 	%f96, [%r10+3584];
	fma.rn.f32 	%f97, %f95, %f96, %f94;
	ld.shared.f32 	%f98, [%r7+116];
	ld.shared.f32 	%f99, [%r10+3712];
	fma.rn.f32 	%f100, %f98, %f99, %f97;
	ld.shared.f32 	%f101, [%r7+120];
	ld.shared.f32 	%f102, [%r10+3840];
	fma.rn.f32 	%f103, %f101, %f102, %f100;
	ld.shared.f32 	%f104, [%r7+124];
	ld.shared.f32 	%f105, [%r10+3968];
	fma.rn.f32 	%f109, %f104, %f105, %f103;
$L__BB0_11:
	ld.global.f32 	%f107, [%rd1];
	fma.rn.f32 	%f108, %f107, 0f00000000, %f109;
	st.global.f32 	[%rd1], %f108;
	add.s32 	%r45, %r45, 1;
	setp.ne.s32 	%p10, %r45, 0;
	add.s32 	%r44, %r44, %r13;
	add.s32 	%r43, %r43, 32;
	add.s32 	%r42, %r42, 32;
	add.s32 	%r41, %r41, 32;
	@%p10 bra 	$L__BB0_6;
$L__BB0_12:
	ret;

}


// ===== COMPILED SASS (sm_100) =====

	.target	sm_100

	.elftype	@"ET_EXEC"


//--------------------- .note.nv.tkinfo           --------------------------
	.section	.note.nv.tkinfo,"",@"SHT_NOTE"
	.sectionflags	@"SHF_NOTE_NV_TKINFO"
	.tkinfo
        /*0018*/ 	.word	0x00000002
        /*0030*/ 	.string	""
        /*0030*/ 	.string	"ptxas"
        /*0030*/ 	.string	"Cuda compilation tools, release 13.0, V13.0.88"
        /*0030*/ 	.string	"Build cuda_13.0.r13.0/compiler.36424714_0"
        /*0030*/ 	.string	"-arch sm_100 -m 64 "



//--------------------- .note.nv.cuinfo           --------------------------
	.section	.note.nv.cuinfo,"",@"SHT_NOTE"
	.sectionflags	@"SHF_NOTE_NV_CUINFO"
        /*0018*/ 	.short	0x0002
        /*001a*/ 	.short	0x0064
        /*001c*/ 	.short	0x0082
	.zero		2


//--------------------- .nv.info                  --------------------------
	.section	.nv.info,"",@"SHT_CUDA_INFO"
	.align	4


	//----- nvinfo : EIATTR_REGCOUNT
	.align		4
        /*0000*/ 	.byte	0x04, 0x2f
        /*0002*/ 	.short	(.L_5 - .L_4)
	.align		4
.L_4:
        /*0004*/ 	.word	index@(_Z12matmul_tiledPfS_S_iii)
        /*0008*/ 	.word	0x00000020


	//----- nvinfo : EIATTR_FRAME_SIZE
	.align		4
.L_5:
        /*000c*/ 	.byte	0x04, 0x11
        /*000e*/ 	.short	(.L_7 - .L_6)
	.align		4
.L_6:
        /*0010*/ 	.word	index@(_Z12matmul_tiledPfS_S_iii)
        /*0014*/ 	.word	0x00000000


	//----- nvinfo : EIATTR_MIN_STACK_SIZE
	.align		4
.L_7:
        /*0018*/ 	.byte	0x04, 0x12
        /*001a*/ 	.short	(.L_9 - .L_8)
	.align		4
.L_8:
        /*001c*/ 	.word	index@(_Z12matmul_tiledPfS_S_iii)
        /*0020*/ 	.word	0x00000000
.L_9:


//--------------------- .nv.compat                --------------------------
	.section	.nv.compat,"",@"SHT_CUDA_COMPAT_INFO"
	.align	4
        /*0000*/ 	.byte	0x02, 0x09, 0x00, 0x00, 0x02, 0x02, 0x01, 0x00, 0x02, 0x05, 0x05, 0x00, 0x03, 0x07, 0x01, 0x01
        /*0010*/ 	.byte	0x02, 0x03, 0x00, 0x00, 0x02, 0x06, 0x01, 0x00, 0x04, 0x0b, 0x08, 0x00, 0x09, 0x00, 0x00, 0x00
        /*0020*/ 	.byte	0x00, 0x00, 0x00, 0x00


//--------------------- .nv.info._Z12matmul_tiledPfS_S_iii --------------------------
	.section	.nv.info._Z12matmul_tiledPfS_S_iii,"",@"SHT_CUDA_INFO"
	.sectionflags	@""
	.align	4


	//----- nvinfo : EIATTR_CUDA_API_VERSION
	.align		4
        /*0000*/ 	.byte	0x04, 0x37
        /*0002*/ 	.short	(.L_11 - .L_10)
.L_10:
        /*0004*/ 	.word	0x00000082


	//----- nvinfo : EIATTR_KPARAM_INFO
	.align		4
.L_11:
        /*0008*/ 	.byte	0x04, 0x17
        /*000a*/ 	.short	(.L_13 - .L_12)
.L_12:
        /*000c*/ 	.word	0x00000000
        /*0010*/ 	.short	0x0005
        /*0012*/ 	.short	0x0020
        /*0014*/ 	.byte	0x00, 0xf0, 0x11, 0x00


	//----- nvinfo : EIATTR_KPARAM_INFO
	.align		4
.L_13:
        /*0018*/ 	.byte	0x04, 0x17
        /*001a*/ 	.short	(.L_15 - .L_14)
.L_14:
        /*001c*/ 	.word	0x00000000
        /*0020*/ 	.short	0x0004
        /*0022*/ 	.short	0x001c
        /*0024*/ 	.byte	0x00, 0xf0, 0x11, 0x00


	//----- nvinfo : EIATTR_KPARAM_INFO
	.align		4
.L_15:
        /*0028*/ 	.byte	0x04, 0x17
        /*002a*/ 	.short	(.L_17 - .L_16)
.L_16:
        /*002c*/ 	.word	0x00000000
        /*0030*/ 	.short	0x0003
        /*0032*/ 	.short	0x0018
        /*0034*/ 	.byte	0x00, 0xf0, 0x11, 0x00


	//----- nvinfo : EIATTR_KPARAM_INFO
	.align		4
.L_17:
        /*0038*/ 	.byte	0x04, 0x17
        /*003a*/ 	.short	(.L_19 - .L_18)
.L_18:
        /*003c*/ 	.word	0x00000000
        /*0040*/ 	.short	0x0002
        /*0042*/ 	.short	0x0010
        /*0044*/ 	.byte	0x00, 0xf5, 0x21, 0x00


	//----- nvinfo : EIATTR_KPARAM_INFO
	.align		4
.L_19:
        /*0048*/ 	.byte	0x04, 0x17
        /*004a*/ 	.short	(.L_21 - .L_20)
.L_20:
        /*004c*/ 	.word	0x00000000
        /*0050*/ 	.short	0x0001
        /*0052*/ 	.short	0x0008
        /*0054*/ 	.byte	0x00, 0xf5, 0x21, 0x00


	//----- nvinfo : EIATTR_KPARAM_INFO
	.align		4
.L_21:
        /*0058*/ 	.byte	0x04, 0x17
        /*005a*/ 	.short	(.L_23 - .L_22)
.L_22:
        /*005c*/ 	.word	0x00000000
        /*0060*/ 	.short	0x0000
        /*0062*/ 	.short	0x0000
        /*0064*/ 	.byte	0x00, 0xf5, 0x21, 0x00


	//----- nvinfo : EIATTR_SPARSE_MMA_MASK
	.align		4
.L_23:
        /*0068*/ 	.byte	0x03, 0x50
        /*006a*/ 	.short	0x0000


	//----- nvinfo : EIATTR_MAXREG_COUNT
	.align		4
        /*006c*/ 	.byte	0x03, 0x1b
        /*006e*/ 	.short	0x00ff


	//----- nvinfo : EIATTR_NUM_BARRIERS
	.align		4
        /*0070*/ 	.byte	0x02, 0x4c
        /*0072*/ 	.byte	0x01
	.zero		1


	//----- nvinfo : EIATTR_EXTERNS
	.align		4
        /*0074*/ 	.byte	0x04, 0x0f
        /*0076*/ 	.short	(.L_25 - .L_24)


	//   ....[0]....
	.align		4
.L_24:
        /*0078*/ 	.word	index@(__assertfail)


	//----- nvinfo : EIATTR_MERCURY_ISA_VERSION
	.align		4
.L_25:
        /*007c*/ 	.byte	0x03, 0x5f
        /*007e*/ 	.short	0x0101


	//----- nvinfo : EIATTR_VRC_CTA_INIT_COUNT
	.align		4
        /*0080*/ 	.byte	0x02, 0x4a
	.zero		1
	.zero		1


	//----- nvinfo : EIATTR_SYSCALL_OFFSETS
	.align		4
        /*0084*/ 	.byte	0x04, 0x46
        /*0086*/ 	.short	(.L_27 - .L_26)


	//   ....[0]....
.L_26:
        /*0088*/ 	.word	0x00000150


	//   ....[1]....
        /*008c*/ 	.word	0x00000280


	//----- nvinfo : EIATTR_EXIT_INSTR_OFFSETS
	.align		4
.L_27:
        /*0090*/ 	.byte	0x04, 0x1c
        /*0092*/ 	.short	(.L_29 - .L_28)


	//   ....[0]....
.L_28:
        /*0094*/ 	.word	0x000002e0


	//   ....[1]....
        /*0098*/ 	.word	0x00000b10


	//----- nvinfo : EIATTR_CRS_STACK_SIZE
	.align		4
.L_29:
        /*009c*/ 	.byte	0x04, 0x1e
        /*009e*/ 	.short	(.L_31 - .L_30)
.L_30:
        /*00a0*/ 	.word	0x00000000


	//----- nvinfo : EIATTR_CBANK_PARAM_SIZE
	.align		4
.L_31:
        /*00a4*/ 	.byte	0x03, 0x19
        /*00a6*/ 	.short	0x0024


	//----- nvinfo : EIATTR_PARAM_CBANK
	.align		4
        /*00a8*/ 	.byte	0x04, 0x0a
        /*00aa*/ 	.short	(.L_33 - .L_32)
	.align		4
.L_32:
        /*00ac*/ 	.word	index@(.nv.constant0._Z12matmul_tiledPfS_S_iii)
        /*00b0*/ 	.short	0x0380
        /*00b2*/ 	.short	0x0024


	//----- nvinfo : EIATTR_SW_WAR
	.align		4
.L_33:
        /*00b4*/ 	.byte	0x04, 0x36
        /*00b6*/ 	.short	(.L_35 - .L_34)
.L_34:
        /*00b8*/ 	.word	0x00000008
.L_35:


//--------------------- .nv.callgraph             --------------------------
	.section	.nv.callgraph,"",@"SHT_CUDA_CALLGRAPH"
	.align	4
	.sectionentsize	8
	.align		4
        /*0000*/ 	.word	0x00000000
	.align		4
        /*0004*/ 	.word	0xffffffff
	.align		4
        /*0008*/ 	.word	index@(_Z12matmul_tiledPfS_S_iii)
	.align		4
        /*000c*/ 	.word	index@(__assertfail)
	.align		4
        /*0010*/ 	.word	0x00000000
	.align		4
        /*0014*/ 	.word	0xfffffffe
	.align		4
        /*0018*/ 	.word	0x00000000
	.align		4
        /*001c*/ 	.word	0xfffffffd
	.align		4
        /*0020*/ 	.word	0x00000000
	.align		4
        /*0024*/ 	.word	0xfffffffc


//--------------------- .nv.constant4             --------------------------
	.section	.nv.constant4,"a",@progbits
	.align	8
	.align		8
.nv.constant4:
        /*0000*/ 	.dword	__assertfail
	.align		8
        /*0008*/ 	.dword	__unnamed_1
	.align		8
        /*0010*/ 	.dword	$str
	.align		8
        /*0018*/ 	.dword	$str$1
	.align		8
        /*0020*/ 	.dword	$str$2


//--------------------- .text._Z12matmul_tiledPfS_S_iii --------------------------
	.section	.text._Z12matmul_tiledPfS_S_iii,"ax",@progbits
	.align	128
        .global         _Z12matmul_tiledPfS_S_iii
        .type           _Z12matmul_tiledPfS_S_iii,@function
        .size           _Z12matmul_tiledPfS_S_iii,(.L_x_5 - _Z12matmul_tiledPfS_S_iii)
        .other          _Z12matmul_tiledPfS_S_iii,@"STO_CUDA_ENTRY STV_DEFAULT"
_Z12matmul_tiledPfS_S_iii:
.text._Z12matmul_tiledPfS_S_iii:
[----:B------:R-:W0:Y:S01]  /*0000*/  LDC R1, c[0x0][0x37c] ;  /* 0x0000df00ff017b82 */ /* 0x000e220000000800 */
[----:B------:R-:W1:Y:S01]  /*0010*/  LDCU UR4, c[0x0][0x364] ;  /* 0x00006c80ff0477ac */ /* 0x000e620008000800 */
[----:B------:R-:W2:Y:S01]  /*0020*/  LDCU UR36, c[0x0][0x39c] ;  /* 0x00007380ff2477ac */ /* 0x000ea20008000800 */
[----:B------:R-:W3:Y:S01]  /*0030*/  LDCU UR37, c[0x0][0x398] ;  /* 0x00007300ff2577ac */ /* 0x000ee20008000800 */
[----:B-1----:R-:W-:-:S09]  /*0040*/  UISETP.NE.AND UP0, UPT, UR4, 0x20, UPT ;  /* 0x000000200400788c */ /* 0x002fd2000bf05270 */
[----:B--23--:R-:W-:Y:S05]  /*0050*/  BRA.U !UP0, `(.L_x_0) ;  /* 0x0000000108407547 */ /* 0x00cfea000b800000 */
[----:B------:R-:W-:Y:S01]  /*0060*/  MOV R0, 0x0 ;  /* 0x0000000000007802 */ /* 0x000fe20000000f00 */
[----:B------:R-:W1:Y:S01]  /*0070*/  LDCU.64 UR4, c[0x4][0x10] ;  /* 0x01000200ff0477ac */ /* 0x000e620008000a00 */
[----:B------:R-:W-:Y:S01]  /*0080*/  HFMA2 R8, -RZ, RZ, 0, 5.9604644775390625e-07 ;  /* 0x0000000aff087431 */ /* 0x000fe200000001ff */
[----:B------:R-:W-:Y:S01]  /*0090*/  MOV R12, 0x1 ;  /* 0x00000001000c7802 */ /* 0x000fe20000000f00 */
[----:B------:R2:W3:Y:S01]  /*00a0*/  LDC.64 R2, c[0x4][R0] ;  /* 0x0100000000027b82 */ /* 0x0004e20000000a00 */
[----:B------:R-:W4:Y:S01]  /*00b0*/  LDCU.64 UR6, c[0x4][0x18] ;  /* 0x01000300ff0677ac */ /* 0x000f220008000a00 */
[----:B------:R-:W-:Y:S01]  /*00c0*/  HFMA2 R13, -RZ, RZ, 0, 0 ;  /* 0x00000000ff0d7431 */ /* 0x000fe200000001ff */
[----:B------:R-:W5:Y:S01]  /*00d0*/  LDCU.64 UR8, c[0x4][0x8] ;  /* 0x01000100ff0877ac */ /* 0x000f620008000a00 */
[----:B-1----:R-:W-:Y:S02]  /*00e0*/  MOV R4, UR4 ;  /* 0x0000000400047c02 */ /* 0x002fe40008000f00 */
[----:B------:R-:W-:-:S02]  /*00f0*/  MOV R5, UR5 ;  /* 0x0000000500057c02 */ /* 0x000fc40008000f00 */
[----:B----4-:R-:W-:Y:S02]  /*0100*/  MOV R6, UR6 ;  /* 0x0000000600067c02 */ /* 0x010fe40008000f00 */
[----:B------:R-:W-:Y:S02]  /*0110*/  MOV R7, UR7 ;  /* 0x0000000700077c02 */ /* 0x000fe40008000f00 */
[----:B-----5:R-:W-:Y:S01]  /*0120*/  MOV R10, UR8 ;  /* 0x00000008000a7c02 */ /* 0x020fe20008000f00 */
[----:B--2---:R-:W-:-:S07]  /*0130*/  IMAD.U32 R11, RZ, RZ, UR9 ;  /* 0x00000009ff0b7e24 */ /* 0x004fce000f8e00ff */
[----:B------:R-:W-:-:S07]  /*0140*/  LEPC R20, `(.L_x_0) ;  /* 0x000000001014794e */ /* 0x000fce0000000000 */
[----:B0--3--:R-:W-:Y:S05]  /*0150*/  CALL.ABS.NOINC R2 ;  /* 0x0000000002007343 */ /* 0x009fea0003c00000 */
.L_x_0:
[----:B------:R-:W1:Y:S02]  /*0160*/  LDCU UR4, c[0x0][0x360] ;  /* 0x00006c00ff0477ac */ /* 0x000e640008000800 */
[----:B-1----:R-:W-:-:S09]  /*0170*/  UISETP.NE.AND UP0, UPT, UR4, 0x20, UPT ;  /* 0x000000200400788c */ /* 0x002fd2000bf05270 */
[----:B------:R-:W-:Y:S05]  /*0180*/  BRA.U !UP0, `(.L_x_1) ;  /* 0x0000000108407547 */ /* 0x000fea000b800000 */
[----:B------:R-:W-:Y:S01]  /*0190*/  MOV R0, 0x0 ;  /* 0x0000000000007802 */ /* 0x000fe20000000f00 */
[----:B------:R-:W1:Y:S01]  /*01a0*/  LDCU.64 UR4, c[0x4][0x20] ;  /* 0x01000400ff0477ac */ /* 0x000e620008000a00 */
[----:B------:R-:W-:Y:S02]  /*01b0*/  HFMA2 R12, -RZ, RZ, 0, 5.9604644775390625e-08 ;  /* 0x00000001ff0c7431 */ /* 0x000fe400000001ff */
[----:B------:R-:W-:Y:S01]  /*01c0*/  IMAD.MOV.U32 R8, RZ, RZ, 0xb ;  /* 0x0000000bff087424 */ /* 0x000fe200078e00ff */
[----:B------:R2:W3:Y:S01]  /*01d0*/  LDC.64 R2, c[0x4][R0] ;  /* 0x0100000000027b82 */ /* 0x0004e20000000a00 */
[----:B------:R-:W4:Y:S01]  /*01e0*/  LDCU.64 UR6, c[0x4][0x18] ;  /* 0x01000300ff0677ac */ /* 0x000f220008000a00 */
[----:B------:R-:W-:Y:S01]  /*01f0*/  MOV R13, RZ ;  /* 0x000000ff000d7202 */ /* 0x000fe20000000f00 */
[----:B------:R-:W5:Y:S01]  /*0200*/  LDCU.64 UR8, c[0x4][0x8] ;  /* 0x01000100ff0877ac */ /* 0x000f620008000a00 */
[----:B-1----:R-:W-:Y:S01]  /*0210*/  MOV R4, UR4 ;  /* 0x0000000400047c02 */ /* 0x002fe20008000f00 */
[----:B------:R-:W-:Y:S01]  /*0220*/  IMAD.U32 R5, RZ, RZ, UR5 ;  /* 0x00000005ff057e24 */ /* 0x000fe2000f8e00ff */
[----:B----4-:R-:W-:-:S02]  /*0230*/  MOV R6, UR6 ;  /* 0x0000000600067c02 */ /* 0x010fc40008000f00 */
[----:B------:R-:W-:Y:S02]  /*0240*/  MOV R7, UR7 ;  /* 0x0000000700077c02 */ /* 0x000fe40008000f00 */
[----:B-----5:R-:W-:Y:S02]  /*0250*/  MOV R10, UR8 ;  /* 0x00000008000a7c02 */ /* 0x020fe40008000f00 */
[----:B--2---:R-:W-:-:S07]  /*0260*/  MOV R11, UR9 ;  /* 0x00000009000b7c02 */ /* 0x004fce0008000f00 */
[----:B------:R-:W-:-:S07]  /*0270*/  LEPC R20, `(.L_x_1) ;  /* 0x000000001014794e */ /* 0x000fce0000000000 */
[----:B0--3--:R-:W-:Y:S05]  /*0280*/  CALL.ABS.NOINC R2 ;  /* 0x0000000002007343 */ /* 0x009fea0003c00000 */
.L_x_1:
[----:B------:R-:W1:Y:S02]  /*0290*/  LDCU UR7, c[0x0][0x3a0] ;  /* 0x00007400ff0777ac */ /* 0x000e640008000800 */
[----:B-1----:R-:W-:-:S05]  /*02a0*/  I2FP.F32.S32 R0, UR7 ;  /* 0x0000000700007c45 */ /* 0x002fca0008201400 */
[----:B------:R-:W-:-:S04]  /*02b0*/  FMUL R0, R0, 0.03125 ;  /* 0x3d00000000007820 */ /* 0x000fc80000400000 */
[----:B------:R-:W1:Y:S02]  /*02c0*/  F2I.CEIL.NTZ R16, R0 ;  /* 0x0000000000107305 */ /* 0x000e64000020b100 */
[----:B-1----:R-:W-:-:S13]  /*02d0*/  ISETP.GE.AND P0, PT, R16, 0x1, PT ;  /* 0x000000011000780c */ /* 0x002fda0003f06270 */
[----:B------:R-:W-:Y:S05]  /*02e0*/  @!P0 EXIT ;  /* 0x000000000000894d */ /* 0x000fea0003800000 */
[----:B------:R-:W1:Y:S01]  /*02f0*/  S2R R2, SR_CTAID.Y ;  /* 0x0000000000027919 */ /* 0x000e620000002600 */
[----:B------:R-:W2:Y:S01]  /*0300*/  S2UR UR6, SR_CgaCtaId ;  /* 0x00000000000679c3 */ /* 0x000ea20000008800 */
[----:B------:R-:W-:Y:S01]  /*0310*/  UMOV UR4, 0x400 ;  /* 0x0000040000047882 */ /* 0x000fe20000000000 */
[----:B------:R-:W-:Y:S01]  /*0320*/  HFMA2 R21, -RZ, RZ, 0, 0 ;  /* 0x00000000ff157431 */ /* 0x000fe200000001ff */
[----:B------:R-:W3:Y:S01]  /*0330*/  S2R R17, SR_TID.Y ;  /* 0x0000000000117919 */ /* 0x000ee20000002200 */
[----:B------:R-:W-:Y:S01]  /*0340*/  UIADD3 UR5, UPT, UPT, UR4, 0x1000, URZ ;  /* 0x0000100004057890 */ /* 0x000fe2000fffe0ff */
[----:B------:R-:W-:Y:S01]  /*0350*/  IADD3 R16, PT, PT, -R16, RZ, RZ ;  /* 0x000000ff10107210 */ /* 0x000fe20007ffe1ff */
[----:B------:R-:W4:Y:S02]  /*0360*/  S2R R20, SR_CTAID.X ;  /* 0x0000000000147919 */ /* 0x000f240000002500 */
[----:B------:R-:W5:Y:S01]  /*0370*/  LDC.64 R24, c[0x0][0x390] ;  /* 0x0000e400ff187b82 */ /* 0x000f620000000a00 */
[----:B------:R-:W1:Y:S07]  /*0380*/  S2R R18, SR_TID.X ;  /* 0x0000000000127919 */ /* 0x000e6e0000002100 */
[----:B------:R-:W0:Y:S08]  /*0390*/  LDC R0, c[0x0][0x3a0] ;  /* 0x0000e800ff007b82 */ /* 0x000e300000000800 */
[----:B------:R-:W0:Y:S01]  /*03a0*/  LDC.64 R22, c[0x0][0x358] ;  /* 0x0000d600ff167b82 */ /* 0x000e220000000a00 */
[----:B--2---:R-:W-:-:S02]  /*03b0*/  ULEA UR4, UR6, UR4, 0x18 ;  /* 0x0000000406047291 */ /* 0x004fc4000f8ec0ff */
[----:B------:R-:W-:-:S04]  /*03c0*/  ULEA UR5, UR6, UR5, 0x18 ;  /* 0x0000000506057291 */ /* 0x000fc8000f8ec0ff */
[C---:B---3--:R-:W-:Y:S02]  /*03d0*/  LEA R5, R17.reuse, UR4, 0x7 ;  /* 0x0000000411057c11 */ /* 0x048fe4000f8e38ff */
[----:B----4-:R-:W-:Y:S02]  /*03e0*/  LEA R20, R20, R17, 0x5 ;  /* 0x0000001114147211 */ /* 0x010fe400078e28ff */
[----:B-1----:R-:W-:Y:S01]  /*03f0*/  LEA R19, R2, R18, 0x5 ;  /* 0x0000001202137211 */ /* 0x002fe200078e28ff */
[--C-:B------:R-:W-:Y:S01]  /*0400*/  IMAD R7, R17, UR7, R18.reuse ;  /* 0x0000000711077c24 */ /* 0x100fe2000f8e0212 */
[----:B------:R-:W-:Y:S01]  /*0410*/  LEA R4, R18, R5, 0x2 ;  /* 0x0000000512047211 */ /* 0x000fe200078e10ff */
[C---:B------:R-:W-:Y:S02]  /*0420*/  IMAD R6, R20.reuse, UR7, R18 ;  /* 0x0000000714067c24 */ /* 0x040fe4000f8e0212 */
[----:B------:R-:W-:Y:S02]  /*0430*/  IMAD R3, R20, UR7, R19 ;  /* 0x0000000714037c24 */ /* 0x000fe4000f8e0213 */
[----:B------:R-:W-:Y:S01]  /*0440*/  IMAD R7, R2, 0x20, R7 ;  /* 0x0000002002077824 */ /* 0x000fe200078e0207 */
[----:B------:R-:W-:Y:S01]  /*0450*/  LEA R2, R18, UR5, 0x2 ;  /* 0x0000000512027c11 */ /* 0x000fe2000f8e10ff */
[----:B-----5:R-:W-:-:S03]  /*0460*/  IMAD.WIDE R24, R3, 0x4, R24 ;  /* 0x0000000403187825 */ /* 0x020fc600078e0218 */
[----:B------:R-:W-:-:S07]  /*0470*/  LEA R3, R17, R2, 0x7 ;  /* 0x0000000211037211 */ /* 0x000fce00078e38ff */
.L_x_3:
[-C--:B0-----:R-:W-:Y:S01]  /*0480*/  ISETP.GE.AND P1, PT, R18, R0.reuse, PT ;  /* 0x000000001200720c */ /* 0x081fe20003f26270 */
[----:B------:R-:W-:Y:S01]  /*0490*/  IMAD.MOV.U32 R13, RZ, RZ, RZ ;  /* 0x000000ffff0d7224 */ /* 0x000fe200078e00ff */
[----:B------:R-:W-:Y:S02]  /*04a0*/  ISETP.GE.AND P0, PT, R17, R0, PT ;  /* 0x000000001100720c */ /* 0x000fe40003f06270 */
[----:B------:R-:W-:Y:S02]  /*04b0*/  ISETP.GE.OR P1, PT, R20, UR36, P1 ;  /* 0x0000002414007c0c */ /* 0x000fe40008f26670 */
[----:B------:R-:W-:-:S11]  /*04c0*/  ISETP.GE.OR P0, PT, R19, UR37, P0 ;  /* 0x0000002513007c0c */ /* 0x000fd60008706670 */
[----:B------:R-:W0:Y:S01]  /*04d0*/  @!P1 LDC.64 R10, c[0x0][0x380] ;  /* 0x0000e000ff0a9b82 */ /* 0x000e220000000a00 */
[C---:B------:R-:W-:Y:S02]  /*04e0*/  @!P1 R2UR UR4, R22.reuse ;  /* 0x00000000160492ca */ /* 0x040fe400000e0000 */
[C---:B------:R-:W-:Y:S02]  /*04f0*/  @!P1 R2UR UR5, R23.reuse ;  /* 0x00000000170592ca */ /* 0x040fe400000e0000 */
[----:B------:R-:W-:Y:S02]  /*0500*/  @!P0 R2UR UR6, R22 ;  /* 0x00000000160682ca */ /* 0x000fe400000e0000 */
[----:B------:R-:W-:Y:S01]  /*0510*/  @!P0 R2UR UR7, R23 ;  /* 0x00000000170782ca */ /* 0x000fe200000e0000 */
[----:B-1----:R-:W1:Y:S01]  /*0520*/  @!P0 LDC.64 R8, c[0x0][0x388] ;  /* 0x0000e200ff088b82 */ /* 0x002e620000000a00 */
[----:B0-----:R-:W-:-:S07]  /*0530*/  @!P1 IMAD.WIDE R10, R6, 0x4, R10 ;  /* 0x00000004060a9825 */ /* 0x001fce00078e020a */
[----:B------:R-:W2:Y:S01]  /*0540*/  @!P1 LDG.E R13, desc[UR4][R10.64] ;  /* 0x000000040a0d9981 */ /* 0x000ea2000c1e1900 */
[----:B-1----:R-:W-:-:S06]  /*0550*/  @!P0 IMAD.WIDE R8, R7, 0x4, R8 ;  /* 0x0000000407088825 */ /* 0x002fcc00078e0208 */
[----:B------:R-:W3:Y:S04]  /*0560*/  @!P0 LDG.E R8, desc[UR6][R8.64] ;  /* 0x0000000608088981 */ /* 0x000ee8000c1e1900 */
[----:B--2---:R0:W-:Y:S04]  /*0570*/  STS [R4], R13 ;  /* 0x0000000d04007388 */ /* 0x0041e80000000800 */
[----:B---3--:R0:W-:Y:S01]  /*0580*/  @!P0 STS [R3], R8 ;  /* 0x0000000803008388 */ /* 0x0081e20000000800 */
[----:B------:R-:W-:Y:S05]  /*0590*/  @!P0 BRA `(.L_x_2) ;  /* 0x00000004002c8947 */ /* 0x000fea0003800000 */
[----:B------:R-:W-:Y:S01]  /*05a0*/  STS [R3], RZ ;  /* 0x000000ff03007388 */ /* 0x000fe20000000800 */
[----:B------:R-:W-:Y:S05]  /*05b0*/  WARPSYNC.ALL ;  /* 0x0000000000007948 */ /* 0x000fea0003800000 */
[----:B------:R-:W-:Y:S06]  /*05c0*/  BAR.SYNC.DEFER_BLOCKING 0x0 ;  /* 0x0000000000007b1d */ /* 0x000fec0000010000 */
[----:B0-----:R-:W-:Y:S04]  /*05d0*/  LDS R8, [R2] ;  /* 0x0000000002087984 */ /* 0x001fe80000000800 */
[----:B------:R-:W0:Y:S04]  /*05e0*/  LDS.128 R12, [R5] ;  /* 0x00000000050c7984 */ /* 0x000e280000000c00 */
[----:B------:R-:W1:Y:S04]  /*05f0*/  LDS R9, [R2+0x80] ;  /* 0x0000800002097984 */ /* 0x000e680000000800 */
[----:B------:R-:W2:Y:S04]  /*0600*/  LDS R10, [R2+0x100] ;  /* 0x00010000020a7984 */ /* 0x000ea80000000800 */
[----:B------:R-:W3:Y:S04]  /*0610*/  LDS R27, [R2+0x180] ;  /* 0x00018000021b7984 */ /* 0x000ee80000000800 */
[----:B------:R-:W-:Y:S01]  /*0620*/  LDS R29, [R2+0x280] ;  /* 0x00028000021d7984 */ /* 0x000fe20000000800 */
[----:B0-----:R-:W-:-:S03]  /*0630*/  FFMA R8, R12, R8, R21 ;  /* 0x000000080c087223 */ /* 0x001fc60000000015 */
[----:B------:R-:W-:Y:S01]  /*0640*/  LDS R21, [R2+0x300] ;  /* 0x0003000002157984 */ /* 0x000fe20000000800 */
[----:B-1----:R-:W-:-:S03]  /*0650*/  FFMA R9, R9, R13, R8 ;  /* 0x0000000d09097223 */ /* 0x002fc60000000008 */
[----:B------:R-:W-:Y:S01]  /*0660*/  LDS R13, [R2+0x200] ;  /* 0x00020000020d7984 */ /* 0x000fe20000000800 */
[----:B--2---:R-:W-:-:S03]  /*0670*/  FFMA R14, R10, R14, R9 ;  /* 0x0000000e0a0e7223 */ /* 0x004fc60000000009 */
[----:B------:R-:W0:Y:S01]  /*0680*/  LDS.128 R8, [R5+0x10] ;  /* 0x0000100005087984 */ /* 0x000e220000000c00 */
[----:B---3--:R-:W-:-:S03]  /*0690*/  FFMA R15, R27, R15, R14 ;  /* 0x0000000f1b0f7223 */ /* 0x008fc6000000000e */
[----:B------:R-:W1:Y:S01]  /*06a0*/  LDS R27, [R2+0x380] ;  /* 0x00038000021b7984 */ /* 0x000e620000000800 */
[----:B0-----:R-:W-:-:S03]  /*06b0*/  FFMA R8, R8, R13, R15 ;  /* 0x0000000d08087223 */ /* 0x001fc6000000000f */
[----:B------:R-:W-:Y:S01]  /*06c0*/  LDS.128 R12, [R5+0x20] ;  /* 0x00002000050c7984 */ /* 0x000fe20000000c00 */
[----:B------:R-:W-:-:S03]  /*06d0*/  FFMA R8, R29, R9, R8 ;  /* 0x000000091d087223 */ /* 0x000fc60000000008 */
[----:B------:R-:W0:Y:S01]  /*06e0*/  LDS R9, [R2+0x400] ;  /* 0x0004000002097984 */ /* 0x000e220000000800 */
[----:B------:R-:W-:-:S03]  /*06f0*/  FFMA R8, R21, R10, R8 ;  /* 0x0000000a15087223 */ /* 0x000fc60000000008 */
[----:B------:R-:W2:Y:S01]  /*0700*/  LDS R29, [R2+0x480] ;  /* 0x00048000021d7984 */ /* 0x000ea20000000800 */
[----:B-1----:R-:W-:-:S03]  /*0710*/  FFMA R11, R27, R11, R8 ;  /* 0x0000000b1b0b7223 */ /* 0x002fc60000000008 */
[----:B------:R-:W1:Y:S01]  /*0720*/  LDS R21, [R2+0x500] ;  /* 0x0005000002157984 */ /* 0x000e620000000800 */
[----:B0-----:R-:W-:-:S03]  /*0730*/  FFMA R8, R12, R9, R11 ;  /* 0x000000090c087223 */ /* 0x001fc6000000000b */
[----:B------:R-:W0:Y:S01]  /*0740*/  LDS R12, [R2+0x580] ;  /* 0x00058000020c7984 */ /* 0x000e220000000800 */
[----:B--2---:R-:W-:-:S03]  /*0750*/  FFMA R26, R29, R13, R8 ;  /* 0x0000000d1d1a7223 */ /* 0x004fc60000000008 */
[----:B------:R-:W-:Y:S01]  /*0760*/  LDS R13, [R2+0x600] ;  /* 0x00060000020d7984 */ /* 0x000fe20000000800 */
[----:B-1----:R-:W-:-:S03]  /*0770*/  FFMA R27, R21, R14, R26 ;  /* 0x0000000e151b7223 */ /* 0x002fc6000000001a */
[----:B------:R-:W1:Y:S04]  /*0780*/  LDS.128 R8, [R5+0x30] ;  /* 0x0000300005087984 */ /* 0x000e680000000c00 */
[----:B------:R-:W2:Y:S04]  /*0790*/  LDS R29, [R2+0x680] ;  /* 0x00068000021d7984 */ /* 0x000ea80000000800 */
[----:B------:R-:W3:Y:S04]  /*07a0*/  LDS R21, [R2+0x700] ;  /* 0x0007000002157984 */ /* 0x000ee80000000800 */
[----:B------:R-:W-:Y:S01]  /*07b0*/  LDS R26, [R2+0x980] ;  /* 0x00098000021a7984 */ /* 0x000fe20000000800 */
[----:B0-----:R-:W-:-:S04]  /*07c0*/  FFMA R15, R12, R15, R27 ;  /* 0x0000000f0c0f7223 */ /* 0x001fc8000000001b */
[----:B-1----:R-:W-:Y:S02]  /*07d0*/  FFMA R12, R8, R13, R15 ;  /* 0x0000000d080c7223 */ /* 0x002fe4000000000f */
[----:B------:R-:W0:Y:S02]  /*07e0*/  LDS R8, [R2+0x780] ;  /* 0x0007800002087984 */ /* 0x000e240000000800 */
[----:B--2---:R-:W-:Y:S02]  /*07f0*/  FFMA R12, R29, R9, R12 ;  /* 0x000000091d0c7223 */ /* 0x004fe4000000000c */
[----:B------:R-:W-:Y:S02]  /*0800*/  LDS R9, [R2+0x800] ;  /* 0x0008000002097984 */ /* 0x000fe40000000800 */
[----:B---3--:R-:W-:Y:S02]  /*0810*/  FFMA R27, R21, R10, R12 ;  /* 0x0000000a151b7223 */ /* 0x008fe4000000000c */
[----:B------:R-:W1:Y:S04]  /*0820*/  LDS.128 R12, [R5+0x40] ;  /* 0x00004000050c7984 */ /* 0x000e680000000c00 */
[----:B------:R-:W2:Y:S04]  /*0830*/  LDS R29, [R2+0x880] ;  /* 0x00088000021d7984 */ /* 0x000ea80000000800 */
[----:B------:R-:W3:Y:S01]  /*0840*/  LDS R21, [R2+0x900] ;  /* 0x0009000002157984 */ /* 0x000ee20000000800 */
[----:B0-----:R-:W-:-:S04]  /*0850*/  FFMA R11, R8, R11, R27 ;  /* 0x0000000b080b7223 */ /* 0x001fc8000000001b */
[----:B-1----:R-:W-:Y:S02]  /*0860*/  FFMA R12, R12, R9, R11 ;  /* 0x000000090c0c7223 */ /* 0x002fe4000000000b */
[----:B------:R-:W-:Y:S02]  /*0870*/  LDS.128 R8, [R5+0x50] ;  /* 0x0000500005087984 */ /* 0x000fe40000000c00 */
[----:B--2---:R-:W-:Y:S02]  /*0880*/  FFMA R12, R29, R13, R12 ;  /* 0x0000000d1d0c7223 */ /* 0x004fe4000000000c */
[----:B------:R-:W0:Y:S02]  /*0890*/  LDS R13, [R2+0xa00] ;  /* 0x000a0000020d7984 */ /* 0x000e240000000800 */
[----:B---3--:R-:W-:Y:S02]  /*08a0*/  FFMA R27, R21, R14, R12 ;  /* 0x0000000e151b7223 */ /* 0x008fe4000000000c */
[----:B------:R-:W1:Y:S02]  /*08b0*/  LDS R29, [R2+0xa80] ;  /* 0x000a8000021d7984 */ /* 0x000e640000000800 */
[----:B------:R-:W-:-:S02]  /*08c0*/  FFMA R15, R26, R15, R27 ;  /* 0x0000000f1a0f7223 */ /* 0x000fc4000000001b */
[----:B------:R-:W2:Y:S04]  /*08d0*/  LDS R21, [R2+0xb00] ;  /* 0x000b000002157984 */ /* 0x000ea80000000800 */
[----:B------:R-:W3:Y:S01]  /*08e0*/  LDS R26, [R2+0xb80] ;  /* 0x000b8000021a7984 */ /* 0x000ee20000000800 */
[----:B0-----:R-:W-:-:S03]  /*08f0*/  FFMA R8, R8, R13, R15 ;  /* 0x0000000d08087223 */ /* 0x001fc6000000000f */
[----:B------:R-:W-:Y:S01]  /*0900*/  LDS.128 R12, [R5+0x60] ;  /* 0x00006000050c7984 */ /* 0x000fe20000000c00 */
[----:B-1----:R-:W-:-:S03]  /*0910*/  FFMA R8, R29, R9, R8 ;  /* 0x000000091d087223 */ /* 0x002fc60000000008 */
[----:B------:R-:W0:Y:S01]  /*0920*/  LDS R9, [R2+0xc00] ;  /* 0x000c000002097984 */ /* 0x000e220000000800 */
[----:B--2---:R-:W-:-:S03]  /*0930*/  FFMA R27, R21, R10, R8 ;  /* 0x0000000a151b7223 */ /* 0x004fc60000000008 */
[----:B------:R-:W1:Y:S01]  /*0940*/  LDS R29, [R2+0xc80] ;  /* 0x000c8000021d7984 */ /* 0x000e620000000800 */
[----:B---3--:R-:W-:-:S03]  /*0950*/  FFMA R11, R26, R11, R27 ;  /* 0x0000000b1a0b7223 */ /* 0x008fc6000000001b */
[----:B------:R-:W2:Y:S04]  /*0960*/  LDS R21, [R2+0xd00] ;  /* 0x000d000002157984 */ /* 0x000ea80000000800 */
[----:B------:R-:W3:Y:S04]  /*0970*/  LDS R26, [R2+0xd80] ;  /* 0x000d8000021a7984 */ /* 0x000ee80000000800 */
[----:B------:R-:W-:Y:S01]  /*0980*/  LDS R27, [R2+0xe80] ;  /* 0x000e8000021b7984 */ /* 0x000fe20000000800 */
[----:B0-----:R-:W-:-:S03]  /*0990*/  FFMA R12, R12, R9, R11 ;  /* 0x000000090c0c7223 */ /* 0x001fc6000000000b */
[----:B------:R-:W-:Y:S01]  /*09a0*/  LDS.128 R8, [R5+0x70] ;  /* 0x0000700005087984 */ /* 0x000fe20000000c00 */
[----:B-1----:R-:W-:-:S03]  /*09b0*/  FFMA R12, R29, R13, R12 ;  /* 0x0000000d1d0c7223 */ /* 0x002fc6000000000c */
[----:B------:R-:W0:Y:S01]  /*09c0*/  LDS R13, [R2+0xe00] ;  /* 0x000e0000020d7984 */ /* 0x000e220000000800 */
[----:B--2---:R-:W-:-:S03]  /*09d0*/  FFMA R21, R21, R14, R12 ;  /* 0x0000000e15157223 */ /* 0x004fc6000000000c */
[----:B------:R-:W1:Y:S01]  /*09e0*/  LDS R12, [R2+0xf00] ;  /* 0x000f0000020c7984 */ /* 0x000e620000000800 */
[----:B---3--:R-:W-:-:S03]  /*09f0*/  FFMA R15, R26, R15, R21 ;  /* 0x0000000f1a0f7223 */ /* 0x008fc60000000015 */
[----:B------:R-:W2:Y:S01]  /*0a00*/  LDS R21, [R2+0xf80] ;  /* 0x000f800002157984 */ /* 0x000ea20000000800 */
[----:B0-----:R-:W-:-:S04]  /*0a10*/  FFMA R8, R8, R13, R15 ;  /* 0x0000000d08087223 */ /* 0x001fc8000000000f */
[----:B------:R-:W-:-:S04]  /*0a20*/  FFMA R9, R27, R9, R8 ;  /* 0x000000091b097223 */ /* 0x000fc80000000008 */
[----:B-1----:R-:W-:-:S04]  /*0a30*/  FFMA R10, R12, R10, R9 ;  /* 0x0000000a0c0a7223 */ /* 0x002fc80000000009 */
[----:B--2---:R-:W-:-:S07]  /*0a40*/  FFMA R21, R21, R11, R10 ;  /* 0x0000000b15157223 */ /* 0x004fce000000000a */
.L_x_2:
[----:B------:R-:W-:Y:S02]  /*0a50*/  R2UR UR4, R22 ;  /* 0x00000000160472ca */ /* 0x000fe400000e0000 */
[----:B------:R-:W-:-:S13]  /*0a60*/  R2UR UR5, R23 ;  /* 0x00000000170572ca */ /* 0x000fda00000e0000 */
[----:B0-----:R-:W2:Y:S01]  /*0a70*/  LDG.E R8, desc[UR4][R24.64] ;  /* 0x0000000418087981 */ /* 0x001ea2000c1e1900 */
[----:B------:R-:W-:Y:S02]  /*0a80*/  IADD3 R16, PT, PT, R16, 0x1, RZ ;  /* 0x0000000110107810 */ /* 0x000fe40007ffe0ff */
[----:B------:R-:W-:Y:S02]  /*0a90*/  IADD3 R17, PT, PT, R17, 0x20, RZ ;  /* 0x0000002011117810 */ /* 0x000fe40007ffe0ff */
[----:B------:R-:W-:Y:S02]  /*0aa0*/  ISETP.NE.AND P0, PT, R16, RZ, PT ;  /* 0x000000ff1000720c */ /* 0x000fe40003f05270 */
[----:B------:R-:W-:Y:S02]  /*0ab0*/  IADD3 R18, PT, PT, R18, 0x20, RZ ;  /* 0x0000002012127810 */ /* 0x000fe40007ffe0ff */
[----:B------:R-:W-:Y:S02]  /*0ac0*/  IADD3 R6, PT, PT, R6, 0x20, RZ ;  /* 0x0000002006067810 */ /* 0x000fe40007ffe0ff */
[----:B------:R-:W-:Y:S01]  /*0ad0*/  LEA R7, R0, R7, 0x5 ;  /* 0x0000000700077211 */ /* 0x000fe200078e28ff */
[----:B--2---:R-:W-:-:S05]  /*0ae0*/  FFMA R9, RZ, R8, R21 ;  /* 0x00000008ff097223 */ /* 0x004fca0000000015 */
[----:B------:R1:W-:Y:S01]  /*0af0*/  STG.E desc[UR4][R24.64], R9 ;  /* 0x0000000918007986 */ /* 0x0003e2000c101904 */
[----:B------:R-:W-:Y:S05]  /*0b00*/  @P0 BRA `(.L_x_3) ;  /* 0xfffffff8005c0947 */ /* 0x000fea000383ffff */
[----:B------:R-:W-:Y:S05]  /*0b10*/  EXIT ;  /* 0x000000000000794d */ /* 0x000fea0003800000 */
.L_x_4:
[----:B------:R-:W-:-:S00]  /*0b20*/  BRA `(.L_x_4) ;  /* 0xfffffffc00fc7947 */ /* 0x000fc0000383ffff */
[----:B------:R-:W-:-:S00]  /*0b30*/  NOP ;  /* 0x0000000000007918 */ /* 0x000fc00000000000 */
        /* <DEDUP_REMOVED lines=12> */
.L_x_5:


//--------------------- .nv.global.init           --------------------------
	.section	.nv.global.init,"aw",@progbits
.nv.global.init:
	.type		$str$2,@object
	.size		$str$2,($str - $str$2)
$str$2:
        /*0000*/ 	.byte	0x54, 0x49, 0x4c, 0x45, 0x5f, 0x57, 0x49, 0x44, 0x54, 0x48, 0x20, 0x3d, 0x3d, 0x20, 0x62, 0x6c
        /*0010*/ 	.byte	0x6f, 0x63, 0x6b, 0x44, 0x69, 0x6d, 0x2e, 0x78, 0x00
	.type		$str,@object
	.size		$str,($str$1 - $str)
$str:
        /*0019*/ 	.byte	0x54, 0x49, 0x4c, 0x45, 0x5f, 0x57, 0x49, 0x44, 0x54, 0x48, 0x20, 0x3d, 0x3d, 0x20, 0x62, 0x6c
        /*0029*/ 	.byte	0x6f, 0x63, 0x6b, 0x44, 0x69, 0x6d, 0x2e, 0x79, 0x00
	.type		$str$1,@object
	.size		$str$1,(__unnamed_1 - $str$1)
$str$1:
        /*0032*/ 	.byte	0x2f, 0x74, 0x6d, 0x70, 0x2f, 0x73, 0x61, 0x73, 0x73, 0x5f, 0x63, 0x75, 0x5f, 0x6a, 0x68, 0x75
        /*0042*/ 	.byte	0x5f, 0x71, 0x71, 0x34, 0x7a, 0x2f, 0x6b, 0x2e, 0x63, 0x75, 0x00
	.type		__unnamed_1,@object
	.size		__unnamed_1,(.L_0 - __unnamed_1)
__unnamed_1:
        /*004d*/ 	.byte	0x76, 0x6f, 0x69, 0x64, 0x20, 0x6d, 0x61, 0x74, 0x6d, 0x75, 0x6c, 0x5f, 0x74, 0x69, 0x6c, 0x65
        /*005d*/ 	.byte	0x64, 0x28, 0x66, 0x6c, 0x6f, 0x61, 0x74, 0x20, 0x2a, 0x2c, 0x20, 0x66, 0x6c, 0x6f, 0x61, 0x74
        /*006d*/ 	.byte	0x20, 0x2a, 0x2c, 0x20, 0x66, 0x6c, 0x6f, 0x61, 0x74, 0x20, 0x2a, 0x2c, 0x20, 0x69, 0x6e, 0x74
        /*007d*/ 	.byte	0x2c, 0x20, 0x69, 0x6e, 0x74, 0x2c, 0x20, 0x69, 0x6e, 0x74, 0x29, 0x00
.L_0:


//--------------------- .nv.shared._Z12matmul_tiledPfS_S_iii --------------------------
	.section	.nv.shared._Z12matmul_tiledPfS_S_iii,"aw",@nobits
	.sectionflags	@""
	.align	4
.nv.shared._Z12matmul_tiledPfS_S_iii:
	.zero		9216


//--------------------- .nv.shared.reserved.0     --------------------------
	.section	.nv.shared.reserved.0,"aw",@nobits
	.weak		__nv_reservedSMEM_offset_0_alias
	.size		__nv_reservedSMEM_offset_0_alias, 0, 64
	.other		__nv_reservedSMEM_offset_0_alias,@"STO_CUDA_RESERVED_SHARED STV_DEFAULT"
__nv_reservedSMEM_offset_0_alias:
	.zero		0
	.zero		64


//--------------------- .nv.constant0._Z12matmul_tiledPfS_S_iii --------------------------
	.section	.nv.constant0._Z12matmul_tiledPfS_S_iii,"a",@progbits
	.sectionflags	@""
	.align	4
.nv.constant0._Z12matmul_tiledPfS_S_iii:
	.zero		932


//--------------------- SYMBOLS --------------------------

	.type		.nv.reservedSmem.offset0,@object
	.size		.nv.reservedSmem.offset0,0x4
	.type		.nv.reservedSmem.cap,@object
	.size		.nv.reservedSmem.cap,0x4
	.type		__assertfail,@function
